//
// Generated by NVIDIA NVVM Compiler
//
// Compiler Build ID: CL-36424714
// Cuda compilation tools, release 13.0, V13.0.88
// Based on NVVM 20.0.0
//

.version 9.0
.target sm_100
.address_size 64

	// .globl	_Z5func1PiS_S_i

.visible .entry _Z5func1PiS_S_i(
	.param .u64 .ptr .align 1 _Z5func1PiS_S_i_param_0,
	.param .u64 .ptr .align 1 _Z5func1PiS_S_i_param_1,
	.param .u64 .ptr .align 1 _Z5func1PiS_S_i_param_2,
	.param .u32 _Z5func1PiS_S_i_param_3
)
{
	.reg .pred 	%p<2>;
	.reg .b32 	%r<8>;
	.reg .b64 	%rd<8>;

	ld.param.u64 	%rd1, [_Z5func1PiS_S_i_param_1];
	ld.param.u64 	%rd2, [_Z5func1PiS_S_i_param_2];
	ld.param.u32 	%r2, [_Z5func1PiS_S_i_param_3];
	mov.u32 	%r3, %ctaid.x;
	mov.u32 	%r4, %ntid.x;
	mov.u32 	%r5, %tid.x;
	mad.lo.s32 	%r1, %r3, %r4, %r5;
	setp.ge.s32 	%p1, %r1, %r2;
	@%p1 bra 	$L__BB0_2;
	cvta.to.global.u64 	%rd3, %rd1;
	cvta.to.global.u64 	%rd4, %rd2;
	mul.wide.s32 	%rd5, %r1, 4;
	add.s64 	%rd6, %rd3, %rd5;
	mov.b32 	%r6, 2;
	st.global.u32 	[%rd6], %r6;
	add.s64 	%rd7, %rd4, %rd5;
	mov.b32 	%r7, 3;
	st.global.u32 	[%rd7], %r7;
$L__BB0_2:
	ret;

}
	// .globl	_Z5func2PiS_S_i
.visible .entry _Z5func2PiS_S_i(
	.param .u64 .ptr .align 1 _Z5func2PiS_S_i_param_0,
	.param .u64 .ptr .align 1 _Z5func2PiS_S_i_param_1,
	.param .u64 .ptr .align 1 _Z5func2PiS_S_i_param_2,
	.param .u32 _Z5func2PiS_S_i_param_3
)
{
	.reg .pred 	%p<2>;
	.reg .b32 	%r<9>;
	.reg .b64 	%rd<11>;

	ld.param.u64 	%rd1, [_Z5func2PiS_S_i_param_0];
	ld.param.u64 	%rd2, [_Z5func2PiS_S_i_param_1];
	ld.param.u64 	%rd3, [_Z5func2PiS_S_i_param_2];
	ld.param.u32 	%r2, [_Z5func2PiS_S_i_param_3];
	mov.u32 	%r3, %ctaid.x;
	mov.u32 	%r4, %ntid.x;
	mov.u32 	%r5, %tid.x;
	mad.lo.s32 	%r1, %r3, %r4, %r5;
	setp.ge.s32 	%p1, %r1, %r2;
	@%p1 bra 	$L__BB1_2;
	cvta.to.global.u64 	%rd4, %rd2;
	cvta.to.global.u64 	%rd5, %rd3;
	cvta.to.global.u64 	%rd6, %rd1;
	mul.wide.s32 	%rd7, %r1, 4;
	add.s64 	%rd8, %rd4, %rd7;
	ld.global.u32 	%r6, [%rd8];
	add.s64 	%rd9, %rd5, %rd7;
	ld.global.u32 	%r7, [%rd9];
	add.s32 	%r8, %r7, %r6;
	add.s64 	%rd10, %rd6, %rd7;
	st.global.u32 	[%rd10], %r8;
$L__BB1_2:
	ret;

}


// ===== COMPILED SASS (sm_100) =====

	.target	sm_100

	.elftype	@"ET_EXEC"


//--------------------- .note.nv.tkinfo           --------------------------
	.section	.note.nv.tkinfo,"",@"SHT_NOTE"
	.sectionflags	@"SHF_NOTE_NV_TKINFO"
	.tkinfo
        /*0018*/ 	.word	0x00000002
        /*0030*/ 	.string	""
        /*0030*/ 	.string	"ptxas"
        /*0030*/ 	.string	"Cuda compilation tools, release 13.0, V13.0.88"
        /*0030*/ 	.string	"Build cuda_13.0.r13.0/compiler.36424714_0"
        /*0030*/ 	.string	"-arch sm_100 -m 64 "



//--------------------- .note.nv.cuinfo           --------------------------
	.section	.note.nv.cuinfo,"",@"SHT_NOTE"
	.sectionflags	@"SHF_NOTE_NV_CUINFO"
        /*0018*/ 	.short	0x0002
        /*001a*/ 	.short	0x0064
        /*001c*/ 	.short	0x0082
	.zero		2


//--------------------- .nv.info                  --------------------------
	.section	.nv.info,"",@"SHT_CUDA_INFO"
	.align	4


	//----- nvinfo : EIATTR_REGCOUNT
	.align		4
        /*0000*/ 	.byte	0x04, 0x2f
        /*0002*/ 	.short	(.L_1 - .L_0)
	.align		4
.L_0:
        /*0004*/ 	.word	index@(_Z5func1PiS_S_i)
        /*0008*/ 	.word	0x0000000c


	//----- nvinfo : EIATTR_FRAME_SIZE
	.align		4
.L_1:
        /*000c*/ 	.byte	0x04, 0x11
        /*000e*/ 	.short	(.L_3 - .L_2)
	.align		4
.L_2:
        /*0010*/ 	.word	index@(_Z5func1PiS_S_i)
        /*0014*/ 	.word	0x00000000


	//----- nvinfo : EIATTR_REGCOUNT
	.align		4
.L_3:
        /*0018*/ 	.byte	0x04, 0x2f
        /*001a*/ 	.short	(.L_5 - .L_4)
	.align		4
.L_4:
        /*001c*/ 	.word	index@(_Z5func2PiS_S_i)
        /*0020*/ 	.word	0x0000000c


	//----- nvinfo : EIATTR_FRAME_SIZE
	.align		4
.L_5:
        /*0024*/ 	.byte	0x04, 0x11
        /*0026*/ 	.short	(.L_7 - .L_6)
	.align		4
.L_6:
        /*0028*/ 	.word	index@(_Z5func2PiS_S_i)
        /*002c*/ 	.word	0x00000000


	//----- nvinfo : EIATTR_MIN_STACK_SIZE
	.align		4
.L_7:
        /*0030*/ 	.byte	0x04, 0x12
        /*0032*/ 	.short	(.L_9 - .L_8)
	.align		4
.L_8:
        /*0034*/ 	.word	index@(_Z5func2PiS_S_i)
        /*0038*/ 	.word	0x00000000


	//----- nvinfo : EIATTR_MIN_STACK_SIZE
	.align		4
.L_9:
        /*003c*/ 	.byte	0x04, 0x12
        /*003e*/ 	.short	(.L_11 - .L_10)
	.align		4
.L_10:
        /*0040*/ 	.word	index@(_Z5func1PiS_S_i)
        /*0044*/ 	.word	0x00000000
.L_11:


//--------------------- .nv.compat                --------------------------
	.section	.nv.compat,"",@"SHT_CUDA_COMPAT_INFO"
	.align	4
        /*0000*/ 	.byte	0x02, 0x09, 0x00, 0x00, 0x02, 0x02, 0x01, 0x00, 0x02, 0x05, 0x05, 0x00, 0x03, 0x07, 0x01, 0x01
        /*0010*/ 	.byte	0x02, 0x03, 0x00, 0x00, 0x02, 0x06, 0x01, 0x00, 0x04, 0x0b, 0x08, 0x00, 0x09, 0x00, 0x00, 0x00
        /*0020*/ 	.byte	0x00, 0x00, 0x00, 0x00


//--------------------- .nv.info._Z5func2PiS_S_i  --------------------------
	.section	.nv.info._Z5func2PiS_S_i,"",@"SHT_CUDA_INFO"
	.sectionflags	@""
	.align	4


	//----- nvinfo : EIATTR_CUDA_API_VERSION
	.align		4
        /*0000*/ 	.byte	0x04, 0x37
        /*0002*/ 	.short	(.L_13 - .L_12)
.L_12:
        /*0004*/ 	.word	0x00000082


	//----- nvinfo : EIATTR_KPARAM_INFO
	.align		4
.L_13:
        /*0008*/ 	.byte	0x04, 0x17
        /*000a*/ 	.short	(.L_15 - .L_14)
.L_14:
        /*000c*/ 	.word	0x00000000
        /*0010*/ 	.short	0x0003
        /*0012*/ 	.short	0x0018
        /*0014*/ 	.byte	0x00, 0xf0, 0x11, 0x00


	//----- nvinfo : EIATTR_KPARAM_INFO
	.align		4
.L_15:
        /*0018*/ 	.byte	0x04, 0x17
        /*001a*/ 	.short	(.L_17 - .L_16)
.L_16:
        /*001c*/ 	.word	0x00000000
        /*0020*/ 	.short	0x0002
        /*0022*/ 	.short	0x0010
        /*0024*/ 	.byte	0x00, 0xf5, 0x21, 0x00


	//----- nvinfo : EIATTR_KPARAM_INFO
	.align		4
.L_17:
        /*0028*/ 	.byte	0x04, 0x17
        /*002a*/ 	.short	(.L_19 - .L_18)
.L_18:
        /*002c*/ 	.word	0x00000000
        /*0030*/ 	.short	0x0001
        /*0032*/ 	.short	0x0008
        /*0034*/ 	.byte	0x00, 0xf5, 0x21, 0x00


	//----- nvinfo : EIATTR_KPARAM_INFO
	.align		4
.L_19:
        /*0038*/ 	.byte	0x04, 0x17
        /*003a*/ 	.short	(.L_21 - .L_20)
.L_20:
        /*003c*/ 	.word	0x00000000
        /*0040*/ 	.short	0x0000
        /*0042*/ 	.short	0x0000
        /*0044*/ 	.byte	0x00, 0xf5, 0x21, 0x00


	//----- nvinfo : EIATTR_SPARSE_MMA_MASK
	.align		4
.L_21:
        /*0048*/ 	.byte	0x03, 0x50
        /*004a*/ 	.short	0x0000


	//----- nvinfo : EIATTR_MAXREG_COUNT
	.align		4
        /*004c*/ 	.byte	0x03, 0x1b
        /*004e*/ 	.short	0x00ff


	//----- nvinfo : EIATTR_MERCURY_ISA_VERSION
	.align		4
        /*0050*/ 	.byte	0x03, 0x5f
        /*0052*/ 	.short	0x0101


	//----- nvinfo : EIATTR_VRC_CTA_INIT_COUNT
	.align		4
        /*0054*/ 	.byte	0x02, 0x4a
	.zero		1
	.zero		1


	//----- nvinfo : EIATTR_EXIT_INSTR_OFFSETS
	.align		4
        /*0058*/ 	.byte	0x04, 0x1c
        /*005a*/ 	.short	(.L_23 - .L_22)


	//   ....[0]....
.L_22:
        /*005c*/ 	.word	0x00000070


	//   ....[1]....
        /*0060*/ 	.word	0x00000130


	//----- nvinfo : EIATTR_CBANK_PARAM_SIZE
	.align		4
.L_23:
        /*0064*/ 	.byte	0x03, 0x19
        /*0066*/ 	.short	0x001c


	//----- nvinfo : EIATTR_PARAM_CBANK
	.align		4
        /*0068*/ 	.byte	0x04, 0x0a
        /*006a*/ 	.short	(.L_25 - .L_24)
	.align		4
.L_24:
        /*006c*/ 	.word	index@(.nv.constant0._Z5func2PiS_S_i)
        /*0070*/ 	.short	0x0380
        /*0072*/ 	.short	0x001c


	//----- nvinfo : EIATTR_SW_WAR
	.align		4
.L_25:
        /*0074*/ 	.byte	0x04, 0x36
        /*0076*/ 	.short	(.L_27 - .L_26)
.L_26:
        /*0078*/ 	.word	0x00000008
.L_27:


//--------------------- .nv.info._Z5func1PiS_S_i  --------------------------
	.section	.nv.info._Z5func1PiS_S_i,"",@"SHT_CUDA_INFO"
	.sectionflags	@""
	.align	4


	//----- nvinfo : EIATTR_CUDA_API_VERSION
	.align		4
        /*0000*/ 	.byte	0x04, 0x37
        /*0002*/ 	.short	(.L_29 - .L_28)
.L_28:
        /*0004*/ 	.word	0x00000082


	//----- nvinfo : EIATTR_KPARAM_INFO
	.align		4
.L_29:
        /*0008*/ 	.byte	0x04, 0x17
        /*000a*/ 	.short	(.L_31 - .L_30)
.L_30:
        /*000c*/ 	.word	0x00000000
        /*0010*/ 	.short	0x0003
        /*0012*/ 	.short	0x0018
        /*0014*/ 	.byte	0x00, 0xf0, 0x11, 0x00


	//----- nvinfo : EIATTR_KPARAM_INFO
	.align		4
.L_31:
        /*0018*/ 	.byte	0x04, 0x17
        /*001a*/ 	.short	(.L_33 - .L_32)
.L_32:
        /*001c*/ 	.word	0x00000000
        /*0020*/ 	.short	0x0002
        /*0022*/ 	.short	0x0010
        /*0024*/ 	.byte	0x00, 0xf5, 0x21, 0x00


	//----- nvinfo : EIATTR_KPARAM_INFO
	.align		4
.L_33:
        /*0028*/ 	.byte	0x04, 0x17
        /*002a*/ 	.short	(.L_35 - .L_34)
.L_34:
        /*002c*/ 	.word	0x00000000
        /*0030*/ 	.short	0x0001
        /*0032*/ 	.short	0x0008
        /*0034*/ 	.byte	0x00, 0xf5, 0x21, 0x00


	//----- nvinfo : EIATTR_KPARAM_INFO
	.align		4
.L_35:
        /*0038*/ 	.byte	0x04, 0x17
        /*003a*/ 	.short	(.L_37 - .L_36)
.L_36:
        /*003c*/ 	.word	0x00000000
        /*0040*/ 	.short	0x0000
        /*0042*/ 	.short	0x0000
        /*0044*/ 	.byte	0x00, 0xf5, 0x21, 0x00


	//----- nvinfo : EIATTR_SPARSE_MMA_MASK
	.align		4
.L_37:
        /*0048*/ 	.byte	0x03, 0x50
        /*004a*/ 	.short	0x0000


	//----- nvinfo : EIATTR_MAXREG_COUNT
	.align		4
        /*004c*/ 	.byte	0x03, 0x1b
        /*004e*/ 	.short	0x00ff


	//----- nvinfo : EIATTR_MERCURY_ISA_VERSION
	.align		4
        /*0050*/ 	.byte	0x03, 0x5f
        /*0052*/ 	.short	0x0101


	//----- nvinfo : EIATTR_VRC_CTA_INIT_COUNT
	.align		4
        /*0054*/ 	.byte	0x02, 0x4a
	.zero		1
	.zero		1


	//----- nvinfo : EIATTR_EXIT_INSTR_OFFSETS
	.align		4
        /*0058*/ 	.byte	0x04, 0x1c
        /*005a*/ 	.short	(.L_39 - .L_38)


	//   ....[0]....
.L_38:
        /*005c*/ 	.word	0x00000070


	//   ....[1]....
        /*0060*/ 	.word	0x00000110


	//----- nvinfo : EIATTR_CBANK_PARAM_SIZE
	.align		4
.L_39:
        /*0064*/ 	.byte	0x03, 0x19
        /*0066*/ 	.short	0x001c


	//----- nvinfo : EIATTR_PARAM_CBANK
	.align		4
        /*0068*/ 	.byte	0x04, 0x0a
        /*006a*/ 	.short	(.L_41 - .L_40)
	.align		4
.L_40:
        /*006c*/ 	.word	index@(.nv.constant0._Z5func1PiS_S_i)
        /*0070*/ 	.short	0x0380
        /*0072*/ 	.short	0x001c


	//----- nvinfo : EIATTR_SW_WAR
	.align		4
.L_41:
        /*0074*/ 	.byte	0x04, 0x36
        /*0076*/ 	.short	(.L_43 - .L_42)
.L_42:
        /*0078*/ 	.word	0x00000008
.L_43:


//--------------------- .nv.callgraph             --------------------------
	.section	.nv.callgraph,"",@"SHT_CUDA_CALLGRAPH"
	.align	4
	.sectionentsize	8
	.align		4
        /*0000*/ 	.word	0x00000000
	.align		4
        /*0004*/ 	.word	0xffffffff
	.align		4
        /*0008*/ 	.word	0x00000000
	.align		4
        /*000c*/ 	.word	0xfffffffe
	.align		4
        /*0010*/ 	.word	0x00000000
	.align		4
        /*0014*/ 	.word	0xfffffffd
	.align		4
        /*0018*/ 	.word	0x00000000
	.align		4
        /*001c*/ 	.word	0xfffffffc


//--------------------- .text._Z5func2PiS_S_i     --------------------------
	.section	.text._Z5func2PiS_S_i,"ax",@progbits
	.align	128
        .global         _Z5func2PiS_S_i
        .type           _Z5func2PiS_S_i,@function
        .size           _Z5func2PiS_S_i,(.L_x_2 - _Z5func2PiS_S_i)
        .other          _Z5func2PiS_S_i,@"STO_CUDA_ENTRY STV_DEFAULT"
_Z5func2PiS_S_i:
.text._Z5func2PiS_S_i:
[----:B------:R-:W-:Y:S01]  /*0000*/  LDC R1, c[0x0][0x37c] ;  /* 0x0000df00ff017b82 */ /* 0x000fe20000000800 */
[----:B------:R-:W0:Y:S07]  /*0010*/  S2R R0, SR_TID.X ;  /* 0x0000000000007919 */ /* 0x000e2e0000002100 */
[----:B------:R-:W0:Y:S01]  /*0020*/  S2UR UR4, SR_CTAID.X ;  /* 0x00000000000479c3 */ /* 0x000e220000002500 */
[----:B------:R-:W1:Y:S07]  /*0030*/  LDCU UR5, c[0x0][0x398] ;  /* 0x00007300ff0577ac */ /* 0x000e6e0008000800 */
[----:B------:R-:W0:Y:S02]  /*0040*/  LDC R9, c[0x0][0x360] ;  /* 0x0000d800ff097b82 */ /* 0x000e240000000800 */
[----:B0-----:R-:W-:-:S05]  /*0050*/  IMAD R9, R9, UR4, R0 ;  /* 0x0000000409097c24 */ /* 0x001fca000f8e0200 */
[----:B-1----:R-:W-:-:S13]  /*0060*/  ISETP.GE.AND P0, PT, R9, UR5, PT ;  /* 0x0000000509007c0c */ /* 0x002fda000bf06270 */
[----:B------:R-:W-:Y:S05]  /*0070*/  @P0 EXIT ;  /* 0x000000000000094d */ /* 0x000fea0003800000 */
[----:B------:R-:W0:Y:S01]  /*0080*/  LDC.64 R2, c[0x0][0x388] ;  /* 0x0000e200ff027b82 */ /* 0x000e220000000a00 */
[----:B------:R-:W1:Y:S07]  /*0090*/  LDCU.64 UR4, c[0x0][0x358] ;  /* 0x00006b00ff0477ac */ /* 0x000e6e0008000a00 */
[----:B------:R-:W2:Y:S08]  /*00a0*/  LDC.64 R4, c[0x0][0x390] ;  /* 0x0000e400ff047b82 */ /* 0x000eb00000000a00 */
[----:B------:R-:W3:Y:S01]  /*00b0*/  LDC.64 R6, c[0x0][0x380] ;  /* 0x0000e000ff067b82 */ /* 0x000ee20000000a00 */
[----:B0-----:R-:W-:-:S06]  /*00c0*/  IMAD.WIDE R2, R9, 0x4, R2 ;  /* 0x0000000409027825 */ /* 0x001fcc00078e0202 */
[----:B-1----:R-:W4:Y:S01]  /*00d0*/  LDG.E R2, desc[UR4][R2.64] ;  /* 0x0000000402027981 */ /* 0x002f22000c1e1900 */
[----:B--2---:R-:W-:-:S06]  /*00e0*/  IMAD.WIDE R4, R9, 0x4, R4 ;  /* 0x0000000409047825 */ /* 0x004fcc00078e0204 */
[----:B------:R-:W4:Y:S01]  /*00f0*/  LDG.E R5, desc[UR4][R4.64] ;  /* 0x0000000404057981 */ /* 0x000f22000c1e1900 */
[----:B---3--:R-:W-:Y:S01]  /*0100*/  IMAD.WIDE R6, R9, 0x4, R6 ;  /* 0x0000000409067825 */ /* 0x008fe200078e0206 */
[----:B----4-:R-:W-:-:S05]  /*0110*/  IADD3 R9, PT, PT, R2, R5, RZ ;  /* 0x0000000502097210 */ /* 0x010fca0007ffe0ff */
[----:B------:R-:W-:Y:S01]  /*0120*/  STG.E desc[UR4][R6.64], R9 ;  /* 0x0000000906007986 */ /* 0x000fe2000c101904 */
[----:B------:R-:W-:Y:S05]  /*0130*/  EXIT ;  /* 0x000000000000794d */ /* 0x000fea0003800000 */
.L_x_0:
[----:B------:R-:W-:-:S00]  /*0140*/  BRA `(.L_x_0) ;  /* 0xfffffffc00fc7947 */ /* 0x000fc0000383ffff */
[----:B------:R-:W-:-:S00]  /*0150*/  NOP ;  /* 0x0000000000007918 */ /* 0x000fc00000000000 */
        /* <DEDUP_REMOVED lines=10> */
.L_x_2:


//--------------------- .text._Z5func1PiS_S_i     --------------------------
	.section	.text._Z5func1PiS_S_i,"ax",@progbits
	.align	128
        .global         _Z5func1PiS_S_i
        .type           _Z5func1PiS_S_i,@function
        .size           _Z5func1PiS_S_i,(.L_x_3 - _Z5func1PiS_S_i)
        .other          _Z5func1PiS_S_i,@"STO_CUDA_ENTRY STV_DEFAULT"
_Z5func1PiS_S_i:
.text._Z5func1PiS_S_i:
        /* <DEDUP_REMOVED lines=9> */
[----:B------:R-:W1:Y:S01]  /*0090*/  LDCU.64 UR4, c[0x0][0x358] ;  /* 0x00006b00ff0477ac */ /* 0x000e620008000a00 */
[----:B------:R-:W-:-:S06]  /*00a0*/  MOV R9, 0x3 ;  /* 0x0000000300097802 */ /* 0x000fcc0000000f00 */
[----:B------:R-:W2:Y:S01]  /*00b0*/  LDC.64 R4, c[0x0][0x390] ;  /* 0x0000e400ff047b82 */ /* 0x000ea20000000a00 */
[----:B0-----:R-:W-:-:S04]  /*00c0*/  IMAD.WIDE R2, R7, 0x4, R2 ;  /* 0x0000000407027825 */ /* 0x001fc800078e0202 */
[----:B--2---:R-:W-:-:S04]  /*00d0*/  IMAD.WIDE R4, R7, 0x4, R4 ;  /* 0x0000000407047825 */ /* 0x004fc800078e0204 */
[----:B------:R-:W-:-:S05]  /*00e0*/  HFMA2 R7, -RZ, RZ, 0, 1.1920928955078125e-07 ;  /* 0x00000002ff077431 */ /* 0x000fca00000001ff */
[----:B-1----:R-:W-:Y:S04]  /*00f0*/  STG.E desc[UR4][R2.64], R7 ;  /* 0x0000000702007986 */ /* 0x002fe8000c101904 */
[----:B------:R-:W-:Y:S01]  /*0100*/  STG.E desc[UR4][R4.64], R9 ;  /* 0x0000000904007986 */ /* 0x000fe2000c101904 */
[----:B------:R-:W-:Y:S05]  /*0110*/  EXIT ;  /* 0x000000000000794d */ /* 0x000fea0003800000 */
.L_x_1:
        /* <DEDUP_REMOVED lines=14> */
.L_x_3:


//--------------------- .nv.shared.reserved.0     --------------------------
	.section	.nv.shared.reserved.0,"aw",@nobits
	.weak		__nv_reservedSMEM_offset_0_alias
	.size		__nv_reservedSMEM_offset_0_alias, 0, 64
	.other		__nv_reservedSMEM_offset_0_alias,@"STO_CUDA_RESERVED_SHARED STV_DEFAULT"
__nv_reservedSMEM_offset_0_alias:
	.zero		0
	.zero		64


//--------------------- .nv.constant0._Z5func2PiS_S_i --------------------------
	.section	.nv.constant0._Z5func2PiS_S_i,"a",@progbits
	.sectionflags	@""
	.align	4
.nv.constant0._Z5func2PiS_S_i:
	.zero		924


//--------------------- .nv.constant0._Z5func1PiS_S_i --------------------------
	.section	.nv.constant0._Z5func1PiS_S_i,"a",@progbits
	.sectionflags	@""
	.align	4
.nv.constant0._Z5func1PiS_S_i:
	.zero		924


//--------------------- SYMBOLS --------------------------

	.type		.nv.reservedSmem.offset0,@object
	.size		.nv.reservedSmem.offset0,0x4
